//
// Generated by NVIDIA NVVM Compiler
//
// Compiler Build ID: CL-36424714
// Cuda compilation tools, release 13.0, V13.0.88
// Based on NVVM 20.0.0
//

.version 9.0
.target sm_100
.address_size 64

	// .globl	_Z3addPKfS0_Pfm

.visible .entry _Z3addPKfS0_Pfm(
	.param .u64 .ptr .align 1 _Z3addPKfS0_Pfm_param_0,
	.param .u64 .ptr .align 1 _Z3addPKfS0_Pfm_param_1,
	.param .u64 .ptr .align 1 _Z3addPKfS0_Pfm_param_2,
	.param .u64 _Z3addPKfS0_Pfm_param_3
)
{
	.reg .pred 	%p<2>;
	.reg .b32 	%r<5>;
	.reg .b32 	%f<4>;
	.reg .b64 	%rd<13>;

	ld.param.u64 	%rd2, [_Z3addPKfS0_Pfm_param_0];
	ld.param.u64 	%rd3, [_Z3addPKfS0_Pfm_param_1];
	ld.param.u64 	%rd4, [_Z3addPKfS0_Pfm_param_2];
	ld.param.u64 	%rd5, [_Z3addPKfS0_Pfm_param_3];
	mov.u32 	%r1, %ctaid.x;
	mov.u32 	%r2, %ntid.x;
	mov.u32 	%r3, %tid.x;
	mad.lo.s32 	%r4, %r1, %r2, %r3;
	cvt.s64.s32 	%rd1, %r4;
	setp.le.u64 	%p1, %rd5, %rd1;
	@%p1 bra 	$L__BB0_2;
	cvta.to.global.u64 	%rd6, %rd2;
	cvta.to.global.u64 	%rd7, %rd3;
	cvta.to.global.u64 	%rd8, %rd4;
	shl.b64 	%rd9, %rd1, 2;
	add.s64 	%rd10, %rd6, %rd9;
	ld.global.f32 	%f1, [%rd10];
	add.s64 	%rd11, %rd7, %rd9;
	ld.global.f32 	%f2, [%rd11];
	add.f32 	%f3, %f1, %f2;
	add.s64 	%rd12, %rd8, %rd9;
	st.global.f32 	[%rd12], %f3;
$L__BB0_2:
	ret;

}


// ===== COMPILED SASS (sm_100) =====

	.target	sm_100

	.elftype	@"ET_EXEC"


//--------------------- .note.nv.tkinfo           --------------------------
	.section	.note.nv.tkinfo,"",@"SHT_NOTE"
	.sectionflags	@"SHF_NOTE_NV_TKINFO"
	.tkinfo
        /*0018*/ 	.word	0x00000002
        /*0030*/ 	.string	""
        /*0030*/ 	.string	"ptxas"
        /*0030*/ 	.string	"Cuda compilation tools, release 13.0, V13.0.88"
        /*0030*/ 	.string	"Build cuda_13.0.r13.0/compiler.36424714_0"
        /*0030*/ 	.string	"-arch sm_100 -m 64 "



//--------------------- .note.nv.cuinfo           --------------------------
	.section	.note.nv.cuinfo,"",@"SHT_NOTE"
	.sectionflags	@"SHF_NOTE_NV_CUINFO"
        /*0018*/ 	.short	0x0002
        /*001a*/ 	.short	0x0064
        /*001c*/ 	.short	0x0082
	.zero		2


//--------------------- .nv.info                  --------------------------
	.section	.nv.info,"",@"SHT_CUDA_INFO"
	.align	4


	//----- nvinfo : EIATTR_REGCOUNT
	.align		4
        /*0000*/ 	.byte	0x04, 0x2f
        /*0002*/ 	.short	(.L_1 - .L_0)
	.align		4
.L_0:
        /*0004*/ 	.word	index@(_Z3addPKfS0_Pfm)
        /*0008*/ 	.word	0x0000000c


	//----- nvinfo : EIATTR_FRAME_SIZE
	.align		4
.L_1:
        /*000c*/ 	.byte	0x04, 0x11
        /*000e*/ 	.short	(.L_3 - .L_2)
	.align		4
.L_2:
        /*0010*/ 	.word	index@(_Z3addPKfS0_Pfm)
        /*0014*/ 	.word	0x00000000


	//----- nvinfo : EIATTR_MIN_STACK_SIZE
	.align		4
.L_3:
        /*0018*/ 	.byte	0x04, 0x12
        /*001a*/ 	.short	(.L_5 - .L_4)
	.align		4
.L_4:
        /*001c*/ 	.word	index@(_Z3addPKfS0_Pfm)
        /*0020*/ 	.word	0x00000000
.L_5:


//--------------------- .nv.compat                --------------------------
	.section	.nv.compat,"",@"SHT_CUDA_COMPAT_INFO"
	.align	4
        /*0000*/ 	.byte	0x02, 0x09, 0x00, 0x00, 0x02, 0x02, 0x01, 0x00, 0x02, 0x05, 0x05, 0x00, 0x03, 0x07, 0x01, 0x01
        /*0010*/ 	.byte	0x02, 0x03, 0x00, 0x00, 0x02, 0x06, 0x01, 0x00, 0x04, 0x0b, 0x08, 0x00, 0x09, 0x00, 0x00, 0x00
        /*0020*/ 	.byte	0x00, 0x00, 0x00, 0x00


//--------------------- .nv.info._Z3addPKfS0_Pfm  --------------------------
	.section	.nv.info._Z3addPKfS0_Pfm,"",@"SHT_CUDA_INFO"
	.sectionflags	@""
	.align	4


	//----- nvinfo : EIATTR_CUDA_API_VERSION
	.align		4
        /*0000*/ 	.byte	0x04, 0x37
        /*0002*/ 	.short	(.L_7 - .L_6)
.L_6:
        /*0004*/ 	.word	0x00000082


	//----- nvinfo : EIATTR_KPARAM_INFO
	.align		4
.L_7:
        /*0008*/ 	.byte	0x04, 0x17
        /*000a*/ 	.short	(.L_9 - .L_8)
.L_8:
        /*000c*/ 	.word	0x00000000
        /*0010*/ 	.short	0x0003
        /*0012*/ 	.short	0x0018
        /*0014*/ 	.byte	0x00, 0xf0, 0x21, 0x00


	//----- nvinfo : EIATTR_KPARAM_INFO
	.align		4
.L_9:
        /*0018*/ 	.byte	0x04, 0x17
        /*001a*/ 	.short	(.L_11 - .L_10)
.L_10:
        /*001c*/ 	.word	0x00000000
        /*0020*/ 	.short	0x0002
        /*0022*/ 	.short	0x0010
        /*0024*/ 	.byte	0x00, 0xf5, 0x21, 0x00


	//----- nvinfo : EIATTR_KPARAM_INFO
	.align		4
.L_11:
        /*0028*/ 	.byte	0x04, 0x17
        /*002a*/ 	.short	(.L_13 - .L_12)
.L_12:
        /*002c*/ 	.word	0x00000000
        /*0030*/ 	.short	0x0001
        /*0032*/ 	.short	0x0008
        /*0034*/ 	.byte	0x00, 0xf5, 0x21, 0x00


	//----- nvinfo : EIATTR_KPARAM_INFO
	.align		4
.L_13:
        /*0038*/ 	.byte	0x04, 0x17
        /*003a*/ 	.short	(.L_15 - .L_14)
.L_14:
        /*003c*/ 	.word	0x00000000
        /*0040*/ 	.short	0x0000
        /*0042*/ 	.short	0x0000
        /*0044*/ 	.byte	0x00, 0xf5, 0x21, 0x00


	//----- nvinfo : EIATTR_SPARSE_MMA_MASK
	.align		4
.L_15:
        /*0048*/ 	.byte	0x03, 0x50
        /*004a*/ 	.short	0x0000


	//----- nvinfo : EIATTR_MAXREG_COUNT
	.align		4
        /*004c*/ 	.byte	0x03, 0x1b
        /*004e*/ 	.short	0x00ff


	//----- nvinfo : EIATTR_MERCURY_ISA_VERSION
	.align		4
        /*0050*/ 	.byte	0x03, 0x5f
        /*0052*/ 	.short	0x0101


	//----- nvinfo : EIATTR_VRC_CTA_INIT_COUNT
	.align		4
        /*0054*/ 	.byte	0x02, 0x4a
	.zero		1
	.zero		1


	//----- nvinfo : EIATTR_EXIT_INSTR_OFFSETS
	.align		4
        /*0058*/ 	.byte	0x04, 0x1c
        /*005a*/ 	.short	(.L_17 - .L_16)


	//   ....[0]....
.L_16:
        /*005c*/ 	.word	0x00000090


	//   ....[1]....
        /*0060*/ 	.word	0x00000190


	//----- nvinfo : EIATTR_CBANK_PARAM_SIZE
	.align		4
.L_17:
        /*0064*/ 	.byte	0x03, 0x19
        /*0066*/ 	.short	0x0020


	//----- nvinfo : EIATTR_PARAM_CBANK
	.align		4
        /*0068*/ 	.byte	0x04, 0x0a
        /*006a*/ 	.short	(.L_19 - .L_18)
	.align		4
.L_18:
        /*006c*/ 	.word	index@(.nv.constant0._Z3addPKfS0_Pfm)
        /*0070*/ 	.short	0x0380
        /*0072*/ 	.short	0x0020


	//----- nvinfo : EIATTR_SW_WAR
	.align		4
.L_19:
        /*0074*/ 	.byte	0x04, 0x36
        /*0076*/ 	.short	(.L_21 - .L_20)
.L_20:
        /*0078*/ 	.word	0x00000008
.L_21:


//--------------------- .nv.callgraph             --------------------------
	.section	.nv.callgraph,"",@"SHT_CUDA_CALLGRAPH"
	.align	4
	.sectionentsize	8
	.align		4
        /*0000*/ 	.word	0x00000000
	.align		4
        /*0004*/ 	.word	0xffffffff
	.align		4
        /*0008*/ 	.word	0x00000000
	.align		4
        /*000c*/ 	.word	0xfffffffe
	.align		4
        /*0010*/ 	.word	0x00000000
	.align		4
        /*0014*/ 	.word	0xfffffffd
	.align		4
        /*0018*/ 	.word	0x00000000
	.align		4
        /*001c*/ 	.word	0xfffffffc


//--------------------- .text._Z3addPKfS0_Pfm     --------------------------
	.section	.text._Z3addPKfS0_Pfm,"ax",@progbits
	.align	128
        .global         _Z3addPKfS0_Pfm
        .type           _Z3addPKfS0_Pfm,@function
        .size           _Z3addPKfS0_Pfm,(.L_x_1 - _Z3addPKfS0_Pfm)
        .other          _Z3addPKfS0_Pfm,@"STO_CUDA_ENTRY STV_DEFAULT"
_Z3addPKfS0_Pfm:
.text._Z3addPKfS0_Pfm:
[----:B------:R-:W-:Y:S01]  /*0000*/  LDC R1, c[0x0][0x37c] ;  /* 0x0000df00ff017b82 */ /* 0x000fe20000000800 */
[----:B------:R-:W0:Y:S07]  /*0010*/  S2R R3, SR_TID.X ;  /* 0x0000000000037919 */ /* 0x000e2e0000002100 */
[----:B------:R-:W0:Y:S01]  /*0020*/  S2UR UR4, SR_CTAID.X ;  /* 0x00000000000479c3 */ /* 0x000e220000002500 */
[----:B------:R-:W1:Y:S07]  /*0030*/  LDCU.64 UR6, c[0x0][0x398] ;  /* 0x00007300ff0677ac */ /* 0x000e6e0008000a00 */
[----:B------:R-:W0:Y:S02]  /*0040*/  LDC R0, c[0x0][0x360] ;  /* 0x0000d800ff007b82 */ /* 0x000e240000000800 */
[----:B0-----:R-:W-:-:S05]  /*0050*/  IMAD R0, R0, UR4, R3 ;  /* 0x0000000400007c24 */ /* 0x001fca000f8e0203 */
[----:B-1----:R-:W-:Y:S02]  /*0060*/  ISETP.GE.U32.AND P0, PT, R0, UR6, PT ;  /* 0x0000000600007c0c */ /* 0x002fe4000bf06070 */
[----:B------:R-:W-:-:S04]  /*0070*/  SHF.R.S32.HI R3, RZ, 0x1f, R0 ;  /* 0x0000001fff037819 */ /* 0x000fc80000011400 */
[----:B------:R-:W-:-:S13]  /*0080*/  ISETP.GE.U32.AND.EX P0, PT, R3, UR7, PT, P0 ;  /* 0x0000000703007c0c */ /* 0x000fda000bf06100 */
[----:B------:R-:W-:Y:S05]  /*0090*/  @P0 EXIT ;  /* 0x000000000000094d */ /* 0x000fea0003800000 */
[----:B------:R-:W0:Y:S01]  /*00a0*/  LDCU.128 UR8, c[0x0][0x380] ;  /* 0x00007000ff0877ac */ /* 0x000e220008000c00 */
[C---:B------:R-:W-:Y:S01]  /*00b0*/  IMAD.SHL.U32 R6, R0.reuse, 0x4, RZ ;  /* 0x0000000400067824 */ /* 0x040fe200078e00ff */
[----:B------:R-:W-:Y:S01]  /*00c0*/  SHF.L.U64.HI R0, R0, 0x2, R3 ;  /* 0x0000000200007819 */ /* 0x000fe20000010203 */
[----:B------:R-:W1:Y:S01]  /*00d0*/  LDCU.64 UR4, c[0x0][0x358] ;  /* 0x00006b00ff0477ac */ /* 0x000e620008000a00 */
[----:B------:R-:W2:Y:S02]  /*00e0*/  LDCU.64 UR6, c[0x0][0x390] ;  /* 0x00007200ff0677ac */ /* 0x000ea40008000a00 */
[C---:B0-----:R-:W-:Y:S02]  /*00f0*/  IADD3 R4, P1, PT, R6.reuse, UR10, RZ ;  /* 0x0000000a06047c10 */ /* 0x041fe4000ff3e0ff */
[----:B------:R-:W-:Y:S02]  /*0100*/  IADD3 R2, P0, PT, R6, UR8, RZ ;  /* 0x0000000806027c10 */ /* 0x000fe4000ff1e0ff */
[----:B------:R-:W-:-:S02]  /*0110*/  IADD3.X R5, PT, PT, R0, UR11, RZ, P1, !PT ;  /* 0x0000000b00057c10 */ /* 0x000fc40008ffe4ff */
[----:B------:R-:W-:-:S04]  /*0120*/  IADD3.X R3, PT, PT, R0, UR9, RZ, P0, !PT ;  /* 0x0000000900037c10 */ /* 0x000fc800087fe4ff */
[----:B-1----:R-:W3:Y:S04]  /*0130*/  LDG.E R5, desc[UR4][R4.64] ;  /* 0x0000000404057981 */ /* 0x002ee8000c1e1900 */
[----:B------:R-:W3:Y:S01]  /*0140*/  LDG.E R2, desc[UR4][R2.64] ;  /* 0x0000000402027981 */ /* 0x000ee2000c1e1900 */
[----:B--2---:R-:W-:-:S04]  /*0150*/  IADD3 R6, P0, PT, R6, UR6, RZ ;  /* 0x0000000606067c10 */ /* 0x004fc8000ff1e0ff */
[----:B------:R-:W-:Y:S01]  /*0160*/  IADD3.X R7, PT, PT, R0, UR7, RZ, P0, !PT ;  /* 0x0000000700077c10 */ /* 0x000fe200087fe4ff */
[----:B---3--:R-:W-:-:S05]  /*0170*/  FADD R9, R2, R5 ;  /* 0x0000000502097221 */ /* 0x008fca0000000000 */
[----:B------:R-:W-:Y:S01]  /*0180*/  STG.E desc[UR4][R6.64], R9 ;  /* 0x0000000906007986 */ /* 0x000fe2000c101904 */
[----:B------:R-:W-:Y:S05]  /*0190*/  EXIT ;  /* 0x000000000000794d */ /* 0x000fea0003800000 */
.L_x_0:
[----:B------:R-:W-:-:S00]  /*01a0*/  BRA `(.L_x_0) ;  /* 0xfffffffc00fc7947 */ /* 0x000fc0000383ffff */
[----:B------:R-:W-:-:S00]  /*01b0*/  NOP ;  /* 0x0000000000007918 */ /* 0x000fc00000000000 */
        /* <DEDUP_REMOVED lines=12> */
.L_x_1:


//--------------------- .nv.shared.reserved.0     --------------------------
	.section	.nv.shared.reserved.0,"aw",@nobits
	.weak		__nv_reservedSMEM_offset_0_alias
	.size		__nv_reservedSMEM_offset_0_alias, 0, 64
	.other		__nv_reservedSMEM_offset_0_alias,@"STO_CUDA_RESERVED_SHARED STV_DEFAULT"
__nv_reservedSMEM_offset_0_alias:
	.zero		0
	.zero		64


//--------------------- .nv.constant0._Z3addPKfS0_Pfm --------------------------
	.section	.nv.constant0._Z3addPKfS0_Pfm,"a",@progbits
	.sectionflags	@""
	.align	4
.nv.constant0._Z3addPKfS0_Pfm:
	.zero		928


//--------------------- SYMBOLS --------------------------

	.type		.nv.reservedSmem.offset0,@object
	.size		.nv.reservedSmem.offset0,0x4
